//
// Generated by NVIDIA NVVM Compiler
//
// Compiler Build ID: CL-36424714
// Cuda compilation tools, release 13.0, V13.0.88
// Based on NVVM 20.0.0
//

.version 9.0
.target sm_100
.address_size 64

	// .globl	_ZN14UVMConsistency21GPU_UVM_Writer_KernelEPViS1_

.visible .entry _ZN14UVMConsistency21GPU_UVM_Writer_KernelEPViS1_(
	.param .u64 .ptr .align 1 _ZN14UVMConsistency21GPU_UVM_Writer_KernelEPViS1__param_0,
	.param .u64 .ptr .align 1 _ZN14UVMConsistency21GPU_UVM_Writer_KernelEPViS1__param_1
)
{
	.reg .pred 	%p<3>;
	.reg .b32 	%r<10>;
	.reg .b64 	%rd<13>;

	ld.param.u64 	%rd5, [_ZN14UVMConsistency21GPU_UVM_Writer_KernelEPViS1__param_0];
	ld.param.u64 	%rd6, [_ZN14UVMConsistency21GPU_UVM_Writer_KernelEPViS1__param_1];
	cvta.to.global.u64 	%rd7, %rd6;
	mov.u32 	%r1, %ctaid.x;
	mul.wide.u32 	%rd8, %r1, 4;
	add.s64 	%rd1, %rd7, %rd8;
$L__BB0_1:
	ld.volatile.global.u32 	%r4, [%rd1];
	setp.ne.s32 	%p1, %r4, 1;
	@%p1 bra 	$L__BB0_1;
	mul.lo.s32 	%r6, %r1, 10000;
	mul.wide.u32 	%rd9, %r6, 4;
	cvta.to.global.u64 	%rd10, %rd5;
	add.s64 	%rd11, %rd9, %rd10;
	add.s64 	%rd12, %rd11, 32;
	mov.b32 	%r9, 0;
$L__BB0_3:
	mov.b32 	%r7, 1;
	st.volatile.global.u32 	[%rd12+-32], %r7;
	membar.sys;
	st.volatile.global.u32 	[%rd12+-28], %r7;
	membar.sys;
	st.volatile.global.u32 	[%rd12+-24], %r7;
	membar.sys;
	st.volatile.global.u32 	[%rd12+-20], %r7;
	membar.sys;
	st.volatile.global.u32 	[%rd12+-16], %r7;
	membar.sys;
	st.volatile.global.u32 	[%rd12+-12], %r7;
	membar.sys;
	st.volatile.global.u32 	[%rd12+-8], %r7;
	membar.sys;
	st.volatile.global.u32 	[%rd12+-4], %r7;
	membar.sys;
	st.volatile.global.u32 	[%rd12], %r7;
	membar.sys;
	st.volatile.global.u32 	[%rd12+4], %r7;
	membar.sys;
	st.volatile.global.u32 	[%rd12+8], %r7;
	membar.sys;
	st.volatile.global.u32 	[%rd12+12], %r7;
	membar.sys;
	st.volatile.global.u32 	[%rd12+16], %r7;
	membar.sys;
	st.volatile.global.u32 	[%rd12+20], %r7;
	membar.sys;
	st.volatile.global.u32 	[%rd12+24], %r7;
	membar.sys;
	st.volatile.global.u32 	[%rd12+28], %r7;
	membar.sys;
	add.s32 	%r9, %r9, 16;
	add.s64 	%rd12, %rd12, 64;
	setp.ne.s32 	%p2, %r9, 10000;
	@%p2 bra 	$L__BB0_3;
	mov.b32 	%r8, 4;
	st.volatile.global.u32 	[%rd1], %r8;
	ret;

}


// ===== COMPILED SASS (sm_100) =====

	.target	sm_100

	.elftype	@"ET_EXEC"


//--------------------- .note.nv.tkinfo           --------------------------
	.section	.note.nv.tkinfo,"",@"SHT_NOTE"
	.sectionflags	@"SHF_NOTE_NV_TKINFO"
	.tkinfo
        /*0018*/ 	.word	0x00000002
        /*0030*/ 	.string	""
        /*0030*/ 	.string	"ptxas"
        /*0030*/ 	.string	"Cuda compilation tools, release 13.0, V13.0.88"
        /*0030*/ 	.string	"Build cuda_13.0.r13.0/compiler.36424714_0"
        /*0030*/ 	.string	"-arch sm_100 -m 64 "



//--------------------- .note.nv.cuinfo           --------------------------
	.section	.note.nv.cuinfo,"",@"SHT_NOTE"
	.sectionflags	@"SHF_NOTE_NV_CUINFO"
        /*0018*/ 	.short	0x0002
        /*001a*/ 	.short	0x0064
        /*001c*/ 	.short	0x0082
	.zero		2


//--------------------- .nv.info                  --------------------------
	.section	.nv.info,"",@"SHT_CUDA_INFO"
	.align	4


	//----- nvinfo : EIATTR_REGCOUNT
	.align		4
        /*0000*/ 	.byte	0x04, 0x2f
        /*0002*/ 	.short	(.L_1 - .L_0)
	.align		4
.L_0:
        /*0004*/ 	.word	index@(_ZN14UVMConsistency21GPU_UVM_Writer_KernelEPViS1_)
        /*0008*/ 	.word	0x0000000a


	//----- nvinfo : EIATTR_FRAME_SIZE
	.align		4
.L_1:
        /*000c*/ 	.byte	0x04, 0x11
        /*000e*/ 	.short	(.L_3 - .L_2)
	.align		4
.L_2:
        /*0010*/ 	.word	index@(_ZN14UVMConsistency21GPU_UVM_Writer_KernelEPViS1_)
        /*0014*/ 	.word	0x00000000


	//----- nvinfo : EIATTR_MIN_STACK_SIZE
	.align		4
.L_3:
        /*0018*/ 	.byte	0x04, 0x12
        /*001a*/ 	.short	(.L_5 - .L_4)
	.align		4
.L_4:
        /*001c*/ 	.word	index@(_ZN14UVMConsistency21GPU_UVM_Writer_KernelEPViS1_)
        /*0020*/ 	.word	0x00000000
.L_5:


//--------------------- .nv.compat                --------------------------
	.section	.nv.compat,"",@"SHT_CUDA_COMPAT_INFO"
	.align	4
        /*0000*/ 	.byte	0x02, 0x09, 0x00, 0x00, 0x02, 0x02, 0x01, 0x00, 0x02, 0x05, 0x05, 0x00, 0x03, 0x07, 0x01, 0x01
        /*0010*/ 	.byte	0x02, 0x03, 0x00, 0x00, 0x02, 0x06, 0x01, 0x00, 0x04, 0x0b, 0x08, 0x00, 0x09, 0x00, 0x00, 0x00
        /*0020*/ 	.byte	0x00, 0x00, 0x00, 0x00


//--------------------- .nv.info._ZN14UVMConsistency21GPU_UVM_Writer_KernelEPViS1_ --------------------------
	.section	.nv.info._ZN14UVMConsistency21GPU_UVM_Writer_KernelEPViS1_,"",@"SHT_CUDA_INFO"
	.sectionflags	@""
	.align	4


	//----- nvinfo : EIATTR_CUDA_API_VERSION
	.align		4
        /*0000*/ 	.byte	0x04, 0x37
        /*0002*/ 	.short	(.L_7 - .L_6)
.L_6:
        /*0004*/ 	.word	0x00000082


	//----- nvinfo : EIATTR_KPARAM_INFO
	.align		4
.L_7:
        /*0008*/ 	.byte	0x04, 0x17
        /*000a*/ 	.short	(.L_9 - .L_8)
.L_8:
        /*000c*/ 	.word	0x00000000
        /*0010*/ 	.short	0x0001
        /*0012*/ 	.short	0x0008
        /*0014*/ 	.byte	0x00, 0xf5, 0x21, 0x00


	//----- nvinfo : EIATTR_KPARAM_INFO
	.align		4
.L_9:
        /*0018*/ 	.byte	0x04, 0x17
        /*001a*/ 	.short	(.L_11 - .L_10)
.L_10:
        /*001c*/ 	.word	0x00000000
        /*0020*/ 	.short	0x0000
        /*0022*/ 	.short	0x0000
        /*0024*/ 	.byte	0x00, 0xf5, 0x21, 0x00


	//----- nvinfo : EIATTR_SPARSE_MMA_MASK
	.align		4
.L_11:
        /*0028*/ 	.byte	0x03, 0x50
        /*002a*/ 	.short	0x0000


	//----- nvinfo : EIATTR_MAXREG_COUNT
	.align		4
        /*002c*/ 	.byte	0x03, 0x1b
        /*002e*/ 	.short	0x00ff


	//----- nvinfo : EIATTR_MERCURY_ISA_VERSION
	.align		4
        /*0030*/ 	.byte	0x03, 0x5f
        /*0032*/ 	.short	0x0101


	//----- nvinfo : EIATTR_VRC_CTA_INIT_COUNT
	.align		4
        /*0034*/ 	.byte	0x02, 0x4a
	.zero		1
	.zero		1


	//----- nvinfo : EIATTR_EXIT_INSTR_OFFSETS
	.align		4
        /*0038*/ 	.byte	0x04, 0x1c
        /*003a*/ 	.short	(.L_13 - .L_12)


	//   ....[0]....
.L_12:
        /*003c*/ 	.word	0x00000660


	//----- nvinfo : EIATTR_CBANK_PARAM_SIZE
	.align		4
.L_13:
        /*0040*/ 	.byte	0x03, 0x19
        /*0042*/ 	.short	0x0010


	//----- nvinfo : EIATTR_PARAM_CBANK
	.align		4
        /*0044*/ 	.byte	0x04, 0x0a
        /*0046*/ 	.short	(.L_15 - .L_14)
	.align		4
.L_14:
        /*0048*/ 	.word	index@(.nv.constant0._ZN14UVMConsistency21GPU_UVM_Writer_KernelEPViS1_)
        /*004c*/ 	.short	0x0380
        /*004e*/ 	.short	0x0010


	//----- nvinfo : EIATTR_SW_WAR
	.align		4
.L_15:
        /*0050*/ 	.byte	0x04, 0x36
        /*0052*/ 	.short	(.L_17 - .L_16)
.L_16:
        /*0054*/ 	.word	0x00000008
.L_17:


//--------------------- .nv.callgraph             --------------------------
	.section	.nv.callgraph,"",@"SHT_CUDA_CALLGRAPH"
	.align	4
	.sectionentsize	8
	.align		4
        /*0000*/ 	.word	0x00000000
	.align		4
        /*0004*/ 	.word	0xffffffff
	.align		4
        /*0008*/ 	.word	0x00000000
	.align		4
        /*000c*/ 	.word	0xfffffffe
	.align		4
        /*0010*/ 	.word	0x00000000
	.align		4
        /*0014*/ 	.word	0xfffffffd
	.align		4
        /*0018*/ 	.word	0x00000000
	.align		4
        /*001c*/ 	.word	0xfffffffc


//--------------------- .text._ZN14UVMConsistency21GPU_UVM_Writer_KernelEPViS1_ --------------------------
	.section	.text._ZN14UVMConsistency21GPU_UVM_Writer_KernelEPViS1_,"ax",@progbits
	.align	128
        .global         _ZN14UVMConsistency21GPU_UVM_Writer_KernelEPViS1_
        .type           _ZN14UVMConsistency21GPU_UVM_Writer_KernelEPViS1_,@function
        .size           _ZN14UVMConsistency21GPU_UVM_Writer_KernelEPViS1_,(.L_x_3 - _ZN14UVMConsistency21GPU_UVM_Writer_KernelEPViS1_)
        .other          _ZN14UVMConsistency21GPU_UVM_Writer_KernelEPViS1_,@"STO_CUDA_ENTRY STV_DEFAULT"
_ZN14UVMConsistency21GPU_UVM_Writer_KernelEPViS1_:
.text._ZN14UVMConsistency21GPU_UVM_Writer_KernelEPViS1_:
[----:B------:R-:W-:Y:S01]  /*0000*/  LDC R1, c[0x0][0x37c] ;  /* 0x0000df00ff017b82 */ /* 0x000fe20000000800 */
[----:B------:R-:W0:Y:S07]  /*0010*/  S2R R7, SR_CTAID.X ;  /* 0x0000000000077919 */ /* 0x000e2e0000002500 */
[----:B------:R-:W0:Y:S01]  /*0020*/  LDC.64 R2, c[0x0][0x388] ;  /* 0x0000e200ff027b82 */ /* 0x000e220000000a00 */
[----:B------:R-:W1:Y:S02]  /*0030*/  LDCU.64 UR6, c[0x0][0x358] ;  /* 0x00006b00ff0677ac */ /* 0x000e640008000a00 */
[----:B01----:R-:W-:-:S07]  /*0040*/  IMAD.WIDE.U32 R2, R7, 0x4, R2 ;  /* 0x0000000407027825 */ /* 0x003fce00078e0002 */
.L_x_0:
[----:B------:R-:W2:Y:S02]  /*0050*/  LDG.E.STRONG.SYS R0, desc[UR6][R2.64] ;  /* 0x0000000602007981 */ /* 0x000ea4000c1f5900 */
[----:B--2---:R-:W-:-:S13]  /*0060*/  ISETP.NE.AND P0, PT, R0, 0x1, PT ;  /* 0x000000010000780c */ /* 0x004fda0003f05270 */
[----:B------:R-:W-:Y:S05]  /*0070*/  @P0 BRA `(.L_x_0) ;  /* 0xfffffffc00f40947 */ /* 0x000fea000383ffff */
[----:B------:R-:W0:Y:S01]  /*0080*/  LDC.64 R4, c[0x0][0x380] ;  /* 0x0000e000ff047b82 */ /* 0x000e220000000a00 */
[----:B------:R-:W-:Y:S01]  /*0090*/  IMAD R7, R7, 0x2710, RZ ;  /* 0x0000271007077824 */ /* 0x000fe200078e02ff */
[----:B------:R-:W-:-:S03]  /*00a0*/  UMOV UR4, URZ ;  /* 0x000000ff00047c82 */ /* 0x000fc60008000000 */
[----:B0-----:R-:W-:-:S04]  /*00b0*/  IMAD.WIDE.U32 R4, R7, 0x4, R4 ;  /* 0x0000000407047825 */ /* 0x001fc800078e0004 */
[----:B------:R-:W-:Y:S01]  /*00c0*/  IMAD.MOV.U32 R7, RZ, RZ, 0x1 ;  /* 0x00000001ff077424 */ /* 0x000fe200078e00ff */
[----:B------:R-:W-:-:S05]  /*00d0*/  IADD3 R4, P0, PT, R4, 0x20, RZ ;  /* 0x0000002004047810 */ /* 0x000fca0007f1e0ff */
[----:B------:R-:W-:-:S08]  /*00e0*/  IMAD.X R5, RZ, RZ, R5, P0 ;  /* 0x000000ffff057224 */ /* 0x000fd000000e0605 */
.L_x_1:
[----:B------:R-:W-:Y:S01]  /*00f0*/  STG.E.STRONG.SYS desc[UR6][R4.64+-0x20], R7 ;  /* 0xffffe00704007986 */ /* 0x000fe2000c115906 */
[----:B------:R-:W-:Y:S06]  /*0100*/  MEMBAR.SC.SYS ;  /* 0x0000000000007992 */ /* 0x000fec0000003000 */
[----:B------:R-:W-:-:S00]  /*0110*/  ERRBAR ;  /* 0x00000000000079ab */ /* 0x000fc00000000000 */
[----:B------:R-:W-:Y:S06]  /*0120*/  CGAERRBAR ;  /* 0x00000000000075ab */ /* 0x000fec0000000000 */
[----:B------:R-:W-:Y:S04]  /*0130*/  CCTL.IVALL ;  /* 0x00000000ff00798f */ /* 0x000fe80002000000 */
        /* <DEDUP_REMOVED lines=70> */
[----:B------:R0:W-:Y:S01]  /*05a0*/  STG.E.STRONG.SYS desc[UR6][R4.64+0x1c], R7 ;  /* 0x00001c0704007986 */ /* 0x0001e2000c115906 */
[----:B------:R-:W-:-:S04]  /*05b0*/  UIADD3 UR4, UPT, UPT, UR4, 0x10, URZ ;  /* 0x0000001004047890 */ /* 0x000fc8000fffe0ff */
[----:B------:R-:W-:Y:S01]  /*05c0*/  UISETP.NE.AND UP0, UPT, UR4, 0x2710, UPT ;  /* 0x000027100400788c */ /* 0x000fe2000bf05270 */
[----:B------:R-:W-:Y:S06]  /*05d0*/  MEMBAR.SC.SYS ;  /* 0x0000000000007992 */ /* 0x000fec0000003000 */
[----:B------:R-:W-:-:S00]  /*05e0*/  ERRBAR ;  /* 0x00000000000079ab */ /* 0x000fc00000000000 */
[----:B------:R-:W-:Y:S06]  /*05f0*/  CGAERRBAR ;  /* 0x00000000000075ab */ /* 0x000fec0000000000 */
[----:B------:R-:W-:Y:S01]  /*0600*/  CCTL.IVALL ;  /* 0x00000000ff00798f */ /* 0x000fe20002000000 */
[----:B0-----:R-:W-:-:S04]  /*0610*/  IADD3 R4, P0, PT, R4, 0x40, RZ ;  /* 0x0000004004047810 */ /* 0x001fc80007f1e0ff */
[----:B------:R-:W-:Y:S01]  /*0620*/  IADD3.X R5, PT, PT, RZ, R5, RZ, P0, !PT ;  /* 0x00000005ff057210 */ /* 0x000fe200007fe4ff */
[----:B------:R-:W-:Y:S08]  /*0630*/  BRA.U UP0, `(.L_x_1) ;  /* 0xfffffff900ac7547 */ /* 0x000ff0000b83ffff */
[----:B------:R-:W-:-:S05]  /*0640*/  HFMA2 R5, -RZ, RZ, 0, 2.384185791015625e-07 ;  /* 0x00000004ff057431 */ /* 0x000fca00000001ff */
[----:B------:R-:W-:Y:S01]  /*0650*/  STG.E.STRONG.SYS desc[UR6][R2.64], R5 ;  /* 0x0000000502007986 */ /* 0x000fe2000c115906 */
[----:B------:R-:W-:Y:S05]  /*0660*/  EXIT ;  /* 0x000000000000794d */ /* 0x000fea0003800000 */
.L_x_2:
[----:B------:R-:W-:-:S00]  /*0670*/  BRA `(.L_x_2) ;  /* 0xfffffffc00fc7947 */ /* 0x000fc0000383ffff */
[----:B------:R-:W-:-:S00]  /*0680*/  NOP ;  /* 0x0000000000007918 */ /* 0x000fc00000000000 */
[----:B------:R-:W-:-:S00]  /*0690*/  NOP ;  /* 0x0000000000007918 */ /* 0x000fc00000000000 */
[----:B------:R-:W-:-:S00]  /*06a0*/  NOP ;  /* 0x0000000000007918 */ /* 0x000fc00000000000 */
[----:B------:R-:W-:-:S00]  /*06b0*/  NOP ;  /* 0x0000000000007918 */ /* 0x000fc00000000000 */
[----:B------:R-:W-:-:S00]  /*06c0*/  NOP ;  /* 0x0000000000007918 */ /* 0x000fc00000000000 */
[----:B------:R-:W-:-:S00]  /*06d0*/  NOP ;  /* 0x0000000000007918 */ /* 0x000fc00000000000 */
[----:B------:R-:W-:-:S00]  /*06e0*/  NOP ;  /* 0x0000000000007918 */ /* 0x000fc00000000000 */
[----:B------:R-:W-:-:S00]  /*06f0*/  NOP ;  /* 0x0000000000007918 */ /* 0x000fc00000000000 */
.L_x_3:


//--------------------- .nv.shared.reserved.0     --------------------------
	.section	.nv.shared.reserved.0,"aw",@nobits
	.weak		__nv_reservedSMEM_offset_0_alias
	.size		__nv_reservedSMEM_offset_0_alias, 0, 64
	.other		__nv_reservedSMEM_offset_0_alias,@"STO_CUDA_RESERVED_SHARED STV_DEFAULT"
__nv_reservedSMEM_offset_0_alias:
	.zero		0
	.zero		64


//--------------------- .nv.constant0._ZN14UVMConsistency21GPU_UVM_Writer_KernelEPViS1_ --------------------------
	.section	.nv.constant0._ZN14UVMConsistency21GPU_UVM_Writer_KernelEPViS1_,"a",@progbits
	.sectionflags	@""
	.align	4
.nv.constant0._ZN14UVMConsistency21GPU_UVM_Writer_KernelEPViS1_:
	.zero		912


//--------------------- SYMBOLS --------------------------

	.type		.nv.reservedSmem.offset0,@object
	.size		.nv.reservedSmem.offset0,0x4
